	.headerflags	@"EF_CUDA_TEXMODE_UNIFIED EF_CUDA_64BIT_ADDRESS EF_CUDA_ACCELERATORS EF_CUDA_SM90 EF_CUDA_VIRTUAL_SM(EF_CUDA_SM90)"
	.elftype	@"ET_EXEC"


//--------------------- .nv.info                  --------------------------
	.section	.nv.info,"",@"SHT_CUDA_INFO"
	.align	4


	//----- nvinfo : EIATTR_REGCOUNT
	.align		4
        /*0000*/ 	.byte	0x04, 0x2f
        /*0002*/ 	.short	(.L_1 - .L_0)
	.align		4
.L_0:
        /*0004*/ 	.word	index@(triton_poi_fused_mul_21)
        /*0008*/ 	.word	0x0000000c


	//----- nvinfo : EIATTR_MIN_STACK_SIZE
	.align		4
.L_1:
        /*000c*/ 	.byte	0x04, 0x12
        /*000e*/ 	.short	(.L_3 - .L_2)
	.align		4
.L_2:
        /*0010*/ 	.word	index@(triton_poi_fused_mul_21)
        /*0014*/ 	.word	0x00000000


	//----- nvinfo : EIATTR_FRAME_SIZE
	.align		4
.L_3:
        /*0018*/ 	.byte	0x04, 0x11
        /*001a*/ 	.short	(.L_5 - .L_4)
	.align		4
.L_4:
        /*001c*/ 	.word	index@(triton_poi_fused_mul_21)
        /*0020*/ 	.word	0x00000000


	//----- nvinfo : EIATTR_MIN_STACK_SIZE
	.align		4
.L_5:
        /*0024*/ 	.byte	0x04, 0x12
        /*0026*/ 	.short	(.L_7 - .L_6)
	.align		4
.L_6:
        /*0028*/ 	.word	index@(triton_poi_fused_mul_21)
        /*002c*/ 	.word	0x00000000
.L_7:


//--------------------- .nv.info.triton_poi_fused_mul_21 --------------------------
	.section	.nv.info.triton_poi_fused_mul_21,"",@"SHT_CUDA_INFO"
	.sectionflags	@""
	.align	4


	//----- nvinfo : EIATTR_CUDA_API_VERSION
	.align		4
        /*0000*/ 	.byte	0x04, 0x37
        /*0002*/ 	.short	(.L_9 - .L_8)
.L_8:
        /*0004*/ 	.word	0x0000007c


	//----- nvinfo : EIATTR_KPARAM_INFO
	.align		4
.L_9:
        /*0008*/ 	.byte	0x04, 0x17
        /*000a*/ 	.short	(.L_11 - .L_10)
.L_10:
        /*000c*/ 	.word	0x00000000
        /*0010*/ 	.short	0x0002
        /*0012*/ 	.short	0x0010
        /*0014*/ 	.byte	0x00, 0xf0, 0x11, 0x00


	//----- nvinfo : EIATTR_KPARAM_INFO
	.align		4
.L_11:
        /*0018*/ 	.byte	0x04, 0x17
        /*001a*/ 	.short	(.L_13 - .L_12)
.L_12:
        /*001c*/ 	.word	0x00000000
        /*0020*/ 	.short	0x0001
        /*0022*/ 	.short	0x0008
        /*0024*/ 	.byte	0x00, 0xf4, 0x21, 0x00


	//----- nvinfo : EIATTR_KPARAM_INFO
	.align		4
.L_13:
        /*0028*/ 	.byte	0x04, 0x17
        /*002a*/ 	.short	(.L_15 - .L_14)
.L_14:
        /*002c*/ 	.word	0x00000000
        /*0030*/ 	.short	0x0000
        /*0032*/ 	.short	0x0000
        /*0034*/ 	.byte	0x00, 0xf4, 0x21, 0x00


	//----- nvinfo : EIATTR_SPARSE_MMA_MASK
	.align		4
.L_15:
        /*0038*/ 	.byte	0x03, 0x50
        /*003a*/ 	.short	0x0000


	//----- nvinfo : EIATTR_MAXREG_COUNT
	.align		4
        /*003c*/ 	.byte	0x03, 0x1b
        /*003e*/ 	.short	0x00ff


	//----- nvinfo : EIATTR_EXIT_INSTR_OFFSETS
	.align		4
        /*0040*/ 	.byte	0x04, 0x1c
        /*0042*/ 	.short	(.L_17 - .L_16)


	//   ....[0]....
.L_16:
        /*0044*/ 	.word	0x00000160


	//----- nvinfo : EIATTR_REQNTID
	.align		4
.L_17:
        /*0048*/ 	.byte	0x04, 0x10
        /*004a*/ 	.short	(.L_19 - .L_18)
.L_18:
        /*004c*/ 	.word	0x00000080
        /*0050*/ 	.word	0x00000001
        /*0054*/ 	.word	0x00000001


	//----- nvinfo : EIATTR_CBANK_PARAM_SIZE
	.align		4
.L_19:
        /*0058*/ 	.byte	0x03, 0x19
        /*005a*/ 	.short	0x0014


	//----- nvinfo : EIATTR_PARAM_CBANK
	.align		4
        /*005c*/ 	.byte	0x04, 0x0a
        /*005e*/ 	.short	(.L_21 - .L_20)
	.align		4
.L_20:
        /*0060*/ 	.word	index@(.nv.constant0.triton_poi_fused_mul_21)
        /*0064*/ 	.short	0x0210
        /*0066*/ 	.short	0x0014


	//----- nvinfo : EIATTR_SW_WAR
	.align		4
.L_21:
        /*0068*/ 	.byte	0x04, 0x36
        /*006a*/ 	.short	(.L_23 - .L_22)
.L_22:
        /*006c*/ 	.word	0x00000008
.L_23:


//--------------------- .nv.callgraph             --------------------------
	.section	.nv.callgraph,"",@"SHT_CUDA_CALLGRAPH"
	.align	4
	.sectionentsize	8
	.align		4
        /*0000*/ 	.word	0x00000000
	.align		4
        /*0004*/ 	.word	0xffffffff
	.align		4
        /*0008*/ 	.word	0x00000000
	.align		4
        /*000c*/ 	.word	0xfffffffe
	.align		4
        /*0010*/ 	.word	0x00000000
	.align		4
        /*0014*/ 	.word	0xfffffffd
	.align		4
        /*0018*/ 	.word	0x00000000
	.align		4
        /*001c*/ 	.word	0xfffffffc


//--------------------- .text.triton_poi_fused_mul_21 --------------------------
	.section	.text.triton_poi_fused_mul_21,"ax",@progbits
	.align	128
        .global         triton_poi_fused_mul_21
        .type           triton_poi_fused_mul_21,@function
        .size           triton_poi_fused_mul_21,(.L_x_1 - triton_poi_fused_mul_21)
        .other          triton_poi_fused_mul_21,@"STO_CUDA_ENTRY STV_DEFAULT"
triton_poi_fused_mul_21:
.text.triton_poi_fused_mul_21:
[----:B------:R-:W-:Y:S01]  /*0000*/  LDC R1, c[0x0][0x28] ;  /* 0x00000a00ff017b82 */ /* 0x000fe20000000800 */
[----:B------:R-:W1:Y:S07]  /*0010*/  S2R R0, SR_TID.X ;  /* 0x0000000000007919 */ /* 0x000e6e0000002100 */
[----:B------:R-:W2:Y:S01]  /*0020*/  LDC.64 R4, c[0x0][0x218] ;  /* 0x00008600ff047b82 */ /* 0x000ea20000000a00 */
[----:B------:R-:W-:Y:S01]  /*0030*/  ULDC.64 UR4, c[0x0][0x208] ;  /* 0x0000820000047ab9 */ /* 0x000fe20000000a00 */
[----:B------:R-:W3:Y:S06]  /*0040*/  S2R R7, SR_CTAID.X ;  /* 0x0000000000077919 */ /* 0x000eec0000002500 */
[----:B------:R-:W4:Y:S01]  /*0050*/  LDC.64 R2, c[0x0][0x210] ;  /* 0x00008400ff027b82 */ /* 0x000f220000000a00 */
[----:B-1----:R-:W-:-:S02]  /*0060*/  LOP3.LUT R0, R0, 0x7f, RZ, 0xc0, !PT ;  /* 0x0000007f00007812 */ /* 0x002fc400078ec0ff */
[----:B---3--:R-:W-:-:S03]  /*0070*/  SHF.R.S32.HI R6, RZ, 0x18, R7 ;  /* 0x00000018ff067819 */ /* 0x008fc60000011407 */
[----:B------:R-:W-:Y:S01]  /*0080*/  IMAD R7, R7, 0x80, R0 ;  /* 0x0000008007077824 */ /* 0x000fe200078e0200 */
[----:B------:R-:W-:-:S03]  /*0090*/  SGXT R0, R6, 0x1 ;  /* 0x000000010600781a */ /* 0x000fc60000000200 */
[C---:B----4-:R-:W-:Y:S01]  /*00a0*/  IMAD.WIDE R2, R7.reuse, 0x4, R2 ;  /* 0x0000000407027825 */ /* 0x050fe200078e0202 */
[CC--:B------:R-:W-:Y:S02]  /*00b0*/  LEA.HI R6, R0.reuse, R7.reuse, RZ, 0x6 ;  /* 0x0000000700067211 */ /* 0x0c0fe400078f30ff */
[----:B------:R-:W-:Y:S02]  /*00c0*/  LEA.HI R0, R0, R7, RZ, 0xc ;  /* 0x0000000700007211 */ /* 0x000fe400078f60ff */
[----:B------:R-:W-:Y:S02]  /*00d0*/  LOP3.LUT R6, R6, 0xffffffc0, RZ, 0xc0, !PT ;  /* 0xffffffc006067812 */ /* 0x000fe400078ec0ff */
[----:B------:R-:W-:Y:S02]  /*00e0*/  SHF.R.S32.HI R9, RZ, 0xc, R0 ;  /* 0x0000000cff097819 */ /* 0x000fe40000011400 */
[----:B------:R-:W3:Y:S01]  /*00f0*/  LDG.E R0, desc[UR4][R2.64] ;  /* 0x0000000402007981 */ /* 0x000ee2000c1e1900 */
[----:B------:R-:W-:-:S04]  /*0100*/  IMAD.IADD R6, R7, 0x1, -R6 ;  /* 0x0000000107067824 */ /* 0x000fc800078e0a06 */
[----:B------:R-:W-:-:S04]  /*0110*/  IMAD R9, R9, 0x40, R6 ;  /* 0x0000004009097824 */ /* 0x000fc800078e0206 */
[----:B--2---:R-:W-:-:S06]  /*0120*/  IMAD.WIDE R4, R9, 0x4, R4 ;  /* 0x0000000409047825 */ /* 0x004fcc00078e0204 */
[----:B------:R-:W3:Y:S02]  /*0130*/  LDG.E.EL R5, desc[UR4][R4.64] ;  /* 0x0000000404057981 */ /* 0x000ee4000c2e1900 */
[----:B---3--:R-:W-:-:S05]  /*0140*/  FMUL R7, R0, R5 ;  /* 0x0000000500077220 */ /* 0x008fca0000400000 */
[----:B------:R-:W-:Y:S01]  /*0150*/  STG.E desc[UR4][R2.64], R7 ;  /* 0x0000000702007986 */ /* 0x000fe2000c101904 */
[----:B------:R-:W-:Y:S05]  /*0160*/  EXIT ;  /* 0x000000000000794d */ /* 0x000fea0003800000 */
.L_x_0:
[----:B------:R-:W-:-:S00]  /*0170*/  BRA `(.L_x_0) ;  /* 0xfffffffc00fc7947 */ /* 0x000fc0000383ffff */
[----:B------:R-:W-:-:S00]  /*0180*/  NOP ;  /* 0x0000000000007918 */ /* 0x000fc00000000000 */
[----:B------:R-:W-:-:S00]  /*0190*/  NOP ;  /* 0x0000000000007918 */ /* 0x000fc00000000000 */
[----:B------:R-:W-:-:S00]  /*01a0*/  NOP ;  /* 0x0000000000007918 */ /* 0x000fc00000000000 */
[----:B------:R-:W-:-:S00]  /*01b0*/  NOP ;  /* 0x0000000000007918 */ /* 0x000fc00000000000 */
[----:B------:R-:W-:-:S00]  /*01c0*/  NOP ;  /* 0x0000000000007918 */ /* 0x000fc00000000000 */
[----:B------:R-:W-:-:S00]  /*01d0*/  NOP ;  /* 0x0000000000007918 */ /* 0x000fc00000000000 */
[----:B------:R-:W-:-:S00]  /*01e0*/  NOP ;  /* 0x0000000000007918 */ /* 0x000fc00000000000 */
[----:B------:R-:W-:-:S00]  /*01f0*/  NOP ;  /* 0x0000000000007918 */ /* 0x000fc00000000000 */
.L_x_1:


//--------------------- .nv.constant0.triton_poi_fused_mul_21 --------------------------
	.section	.nv.constant0.triton_poi_fused_mul_21,"a",@progbits
	.sectionflags	@""
	.align	4
.nv.constant0.triton_poi_fused_mul_21:
	.zero		548
